//
// Generated by NVIDIA NVVM Compiler
//
// Compiler Build ID: CL-36424714
// Cuda compilation tools, release 13.0, V13.0.88
// Based on NVVM 20.0.0
//

.version 9.0
.target sm_100
.address_size 64

	// .globl	_Z18partial_sum_kernelPKfiPf
.extern .shared .align 16 .b8 sdata[];

.visible .entry _Z18partial_sum_kernelPKfiPf(
	.param .u64 .ptr .align 1 _Z18partial_sum_kernelPKfiPf_param_0,
	.param .u32 _Z18partial_sum_kernelPKfiPf_param_1,
	.param .u64 .ptr .align 1 _Z18partial_sum_kernelPKfiPf_param_2
)
{
	.reg .pred 	%p<7>;
	.reg .b32 	%r<19>;
	.reg .b32 	%f<13>;
	.reg .b64 	%rd<9>;

	ld.param.u64 	%rd2, [_Z18partial_sum_kernelPKfiPf_param_0];
	ld.param.u32 	%r11, [_Z18partial_sum_kernelPKfiPf_param_1];
	ld.param.u64 	%rd3, [_Z18partial_sum_kernelPKfiPf_param_2];
	mov.u32 	%r1, %tid.x;
	mov.u32 	%r2, %ctaid.x;
	mov.u32 	%r18, %ntid.x;
	mad.lo.s32 	%r17, %r2, %r18, %r1;
	setp.ge.s32 	%p1, %r17, %r11;
	mov.f32 	%f12, 0f00000000;
	@%p1 bra 	$L__BB0_3;
	mov.u32 	%r12, %nctaid.x;
	mul.lo.s32 	%r5, %r12, %r18;
	cvta.to.global.u64 	%rd1, %rd2;
	mov.f32 	%f12, 0f00000000;
$L__BB0_2:
	mul.wide.s32 	%rd4, %r17, 4;
	add.s64 	%rd5, %rd1, %rd4;
	ld.global.f32 	%f6, [%rd5];
	fma.rn.f32 	%f12, %f6, %f6, %f12;
	add.s32 	%r17, %r17, %r5;
	setp.lt.s32 	%p2, %r17, %r11;
	@%p2 bra 	$L__BB0_2;
$L__BB0_3:
	shl.b32 	%r13, %r1, 2;
	mov.u32 	%r14, sdata;
	add.s32 	%r8, %r14, %r13;
	st.shared.f32 	[%r8], %f12;
	bar.sync 	0;
	setp.lt.u32 	%p3, %r18, 2;
	@%p3 bra 	$L__BB0_7;
$L__BB0_4:
	shr.u32 	%r10, %r18, 1;
	setp.ge.u32 	%p4, %r1, %r10;
	@%p4 bra 	$L__BB0_6;
	shl.b32 	%r15, %r10, 2;
	add.s32 	%r16, %r8, %r15;
	ld.shared.f32 	%f7, [%r16];
	ld.shared.f32 	%f8, [%r8];
	add.f32 	%f9, %f7, %f8;
	st.shared.f32 	[%r8], %f9;
$L__BB0_6:
	bar.sync 	0;
	setp.gt.u32 	%p5, %r18, 3;
	mov.u32 	%r18, %r10;
	@%p5 bra 	$L__BB0_4;
$L__BB0_7:
	setp.ne.s32 	%p6, %r1, 0;
	@%p6 bra 	$L__BB0_9;
	ld.shared.f32 	%f10, [sdata];
	cvta.to.global.u64 	%rd6, %rd3;
	mul.wide.u32 	%rd7, %r2, 4;
	add.s64 	%rd8, %rd6, %rd7;
	st.global.f32 	[%rd8], %f10;
$L__BB0_9:
	ret;

}
	// .globl	_Z16normalize_kernelPKffffPfi
.visible .entry _Z16normalize_kernelPKffffPfi(
	.param .u64 .ptr .align 1 _Z16normalize_kernelPKffffPfi_param_0,
	.param .f32 _Z16normalize_kernelPKffffPfi_param_1,
	.param .f32 _Z16normalize_kernelPKffffPfi_param_2,
	.param .f32 _Z16normalize_kernelPKffffPfi_param_3,
	.param .u64 .ptr .align 1 _Z16normalize_kernelPKffffPfi_param_4,
	.param .u32 _Z16normalize_kernelPKffffPfi_param_5
)
{
	.reg .pred 	%p<2>;
	.reg .b32 	%r<6>;
	.reg .b32 	%f<7>;
	.reg .b64 	%rd<8>;

	ld.param.u64 	%rd1, [_Z16normalize_kernelPKffffPfi_param_0];
	ld.param.f32 	%f1, [_Z16normalize_kernelPKffffPfi_param_1];
	ld.param.f32 	%f2, [_Z16normalize_kernelPKffffPfi_param_2];
	ld.param.f32 	%f3, [_Z16normalize_kernelPKffffPfi_param_3];
	ld.param.u64 	%rd2, [_Z16normalize_kernelPKffffPfi_param_4];
	ld.param.u32 	%r2, [_Z16normalize_kernelPKffffPfi_param_5];
	mov.u32 	%r3, %ctaid.x;
	mov.u32 	%r4, %ntid.x;
	mov.u32 	%r5, %tid.x;
	mad.lo.s32 	%r1, %r3, %r4, %r5;
	setp.ge.s32 	%p1, %r1, %r2;
	@%p1 bra 	$L__BB1_2;
	cvta.to.global.u64 	%rd3, %rd1;
	cvta.to.global.u64 	%rd4, %rd2;
	mul.wide.s32 	%rd5, %r1, 4;
	add.s64 	%rd6, %rd3, %rd5;
	ld.global.f32 	%f4, [%rd6];
	div.rn.f32 	%f5, %f4, %f3;
	fma.rn.f32 	%f6, %f1, %f5, %f2;
	add.s64 	%rd7, %rd4, %rd5;
	st.global.f32 	[%rd7], %f6;
$L__BB1_2:
	ret;

}


// ===== COMPILED SASS (sm_100) =====

	.target	sm_100

	.elftype	@"ET_EXEC"


//--------------------- .note.nv.tkinfo           --------------------------
	.section	.note.nv.tkinfo,"",@"SHT_NOTE"
	.sectionflags	@"SHF_NOTE_NV_TKINFO"
	.tkinfo
        /*0018*/ 	.word	0x00000002
        /*0030*/ 	.string	""
        /*0030*/ 	.string	"ptxas"
        /*0030*/ 	.string	"Cuda compilation tools, release 13.0, V13.0.88"
        /*0030*/ 	.string	"Build cuda_13.0.r13.0/compiler.36424714_0"
        /*0030*/ 	.string	"-arch sm_100 -m 64 "



//--------------------- .note.nv.cuinfo           --------------------------
	.section	.note.nv.cuinfo,"",@"SHT_NOTE"
	.sectionflags	@"SHF_NOTE_NV_CUINFO"
        /*0018*/ 	.short	0x0002
        /*001a*/ 	.short	0x0064
        /*001c*/ 	.short	0x0082
	.zero		2


//--------------------- .nv.info                  --------------------------
	.section	.nv.info,"",@"SHT_CUDA_INFO"
	.align	4


	//----- nvinfo : EIATTR_REGCOUNT
	.align		4
        /*0000*/ 	.byte	0x04, 0x2f
        /*0002*/ 	.short	(.L_1 - .L_0)
	.align		4
.L_0:
        /*0004*/ 	.word	index@(_Z18partial_sum_kernelPKfiPf)
        /*0008*/ 	.word	0x0000000e


	//----- nvinfo : EIATTR_FRAME_SIZE
	.align		4
.L_1:
        /*000c*/ 	.byte	0x04, 0x11
        /*000e*/ 	.short	(.L_3 - .L_2)
	.align		4
.L_2:
        /*0010*/ 	.word	index@(_Z18partial_sum_kernelPKfiPf)
        /*0014*/ 	.word	0x00000000


	//----- nvinfo : EIATTR_REGCOUNT
	.align		4
.L_3:
        /*0018*/ 	.byte	0x04, 0x2f
        /*001a*/ 	.short	(.L_5 - .L_4)
	.align		4
.L_4:
        /*001c*/ 	.word	index@(_Z16normalize_kernelPKffffPfi)
        /*0020*/ 	.word	0x00000010


	//----- nvinfo : EIATTR_FRAME_SIZE
	.align		4
.L_5:
        /*0024*/ 	.byte	0x04, 0x11
        /*0026*/ 	.short	(.L_7 - .L_6)
	.align		4
.L_6:
        /*0028*/ 	.word	index@($__internal_0_$__cuda_sm3x_div_rn_noftz_f32_slowpath)
        /*002c*/ 	.word	0x00000000


	//----- nvinfo : EIATTR_FRAME_SIZE
	.align		4
.L_7:
        /*0030*/ 	.byte	0x04, 0x11
        /*0032*/ 	.short	(.L_9 - .L_8)
	.align		4
.L_8:
        /*0034*/ 	.word	index@(_Z16normalize_kernelPKffffPfi)
        /*0038*/ 	.word	0x00000000


	//----- nvinfo : EIATTR_MIN_STACK_SIZE
	.align		4
.L_9:
        /*003c*/ 	.byte	0x04, 0x12
        /*003e*/ 	.short	(.L_11 - .L_10)
	.align		4
.L_10:
        /*0040*/ 	.word	index@(_Z16normalize_kernelPKffffPfi)
        /*0044*/ 	.word	0x00000000


	//----- nvinfo : EIATTR_MIN_STACK_SIZE
	.align		4
.L_11:
        /*0048*/ 	.byte	0x04, 0x12
        /*004a*/ 	.short	(.L_13 - .L_12)
	.align		4
.L_12:
        /*004c*/ 	.word	index@(_Z18partial_sum_kernelPKfiPf)
        /*0050*/ 	.word	0x00000000
.L_13:


//--------------------- .nv.compat                --------------------------
	.section	.nv.compat,"",@"SHT_CUDA_COMPAT_INFO"
	.align	4
        /*0000*/ 	.byte	0x02, 0x09, 0x00, 0x00, 0x02, 0x02, 0x01, 0x00, 0x02, 0x05, 0x05, 0x00, 0x03, 0x07, 0x01, 0x01
        /*0010*/ 	.byte	0x02, 0x03, 0x00, 0x00, 0x02, 0x06, 0x01, 0x00, 0x04, 0x0b, 0x08, 0x00, 0x01, 0x00, 0x00, 0x00
        /*0020*/ 	.byte	0x00, 0x00, 0x00, 0x00


//--------------------- .nv.info._Z16normalize_kernelPKffffPfi --------------------------
	.section	.nv.info._Z16normalize_kernelPKffffPfi,"",@"SHT_CUDA_INFO"
	.sectionflags	@""
	.align	4


	//----- nvinfo : EIATTR_CUDA_API_VERSION
	.align		4
        /*0000*/ 	.byte	0x04, 0x37
        /*0002*/ 	.short	(.L_15 - .L_14)
.L_14:
        /*0004*/ 	.word	0x00000082


	//----- nvinfo : EIATTR_KPARAM_INFO
	.align		4
.L_15:
        /*0008*/ 	.byte	0x04, 0x17
        /*000a*/ 	.short	(.L_17 - .L_16)
.L_16:
        /*000c*/ 	.word	0x00000000
        /*0010*/ 	.short	0x0005
        /*0012*/ 	.short	0x0020
        /*0014*/ 	.byte	0x00, 0xf0, 0x11, 0x00


	//----- nvinfo : EIATTR_KPARAM_INFO
	.align		4
.L_17:
        /*0018*/ 	.byte	0x04, 0x17
        /*001a*/ 	.short	(.L_19 - .L_18)
.L_18:
        /*001c*/ 	.word	0x00000000
        /*0020*/ 	.short	0x0004
        /*0022*/ 	.short	0x0018
        /*0024*/ 	.byte	0x00, 0xf5, 0x21, 0x00


	//----- nvinfo : EIATTR_KPARAM_INFO
	.align		4
.L_19:
        /*0028*/ 	.byte	0x04, 0x17
        /*002a*/ 	.short	(.L_21 - .L_20)
.L_20:
        /*002c*/ 	.word	0x00000000
        /*0030*/ 	.short	0x0003
        /*0032*/ 	.short	0x0010
        /*0034*/ 	.byte	0x00, 0xf0, 0x11, 0x00


	//----- nvinfo : EIATTR_KPARAM_INFO
	.align		4
.L_21:
        /*0038*/ 	.byte	0x04, 0x17
        /*003a*/ 	.short	(.L_23 - .L_22)
.L_22:
        /*003c*/ 	.word	0x00000000
        /*0040*/ 	.short	0x0002
        /*0042*/ 	.short	0x000c
        /*0044*/ 	.byte	0x00, 0xf0, 0x11, 0x00


	//----- nvinfo : EIATTR_KPARAM_INFO
	.align		4
.L_23:
        /*0048*/ 	.byte	0x04, 0x17
        /*004a*/ 	.short	(.L_25 - .L_24)
.L_24:
        /*004c*/ 	.word	0x00000000
        /*0050*/ 	.short	0x0001
        /*0052*/ 	.short	0x0008
        /*0054*/ 	.byte	0x00, 0xf0, 0x11, 0x00


	//----- nvinfo : EIATTR_KPARAM_INFO
	.align		4
.L_25:
        /*0058*/ 	.byte	0x04, 0x17
        /*005a*/ 	.short	(.L_27 - .L_26)
.L_26:
        /*005c*/ 	.word	0x00000000
        /*0060*/ 	.short	0x0000
        /*0062*/ 	.short	0x0000
        /*0064*/ 	.byte	0x00, 0xf5, 0x21, 0x00


	//----- nvinfo : EIATTR_SPARSE_MMA_MASK
	.align		4
.L_27:
        /*0068*/ 	.byte	0x03, 0x50
        /*006a*/ 	.short	0x0000


	//----- nvinfo : EIATTR_MAXREG_COUNT
	.align		4
        /*006c*/ 	.byte	0x03, 0x1b
        /*006e*/ 	.short	0x00ff


	//----- nvinfo : EIATTR_MERCURY_ISA_VERSION
	.align		4
        /*0070*/ 	.byte	0x03, 0x5f
        /*0072*/ 	.short	0x0101


	//----- nvinfo : EIATTR_VRC_CTA_INIT_COUNT
	.align		4
        /*0074*/ 	.byte	0x02, 0x4a
	.zero		1
	.zero		1


	//----- nvinfo : EIATTR_EXIT_INSTR_OFFSETS
	.align		4
        /*0078*/ 	.byte	0x04, 0x1c
        /*007a*/ 	.short	(.L_29 - .L_28)


	//   ....[0]....
.L_28:
        /*007c*/ 	.word	0x00000070


	//   ....[1]....
        /*0080*/ 	.word	0x000001f0


	//----- nvinfo : EIATTR_CRS_STACK_SIZE
	.align		4
.L_29:
        /*0084*/ 	.byte	0x04, 0x1e
        /*0086*/ 	.short	(.L_31 - .L_30)
.L_30:
        /*0088*/ 	.word	0x00000000


	//----- nvinfo : EIATTR_CBANK_PARAM_SIZE
	.align		4
.L_31:
        /*008c*/ 	.byte	0x03, 0x19
        /*008e*/ 	.short	0x0024


	//----- nvinfo : EIATTR_PARAM_CBANK
	.align		4
        /*0090*/ 	.byte	0x04, 0x0a
        /*0092*/ 	.short	(.L_33 - .L_32)
	.align		4
.L_32:
        /*0094*/ 	.word	index@(.nv.constant0._Z16normalize_kernelPKffffPfi)
        /*0098*/ 	.short	0x0380
        /*009a*/ 	.short	0x0024


	//----- nvinfo : EIATTR_SW_WAR
	.align		4
.L_33:
        /*009c*/ 	.byte	0x04, 0x36
        /*009e*/ 	.short	(.L_35 - .L_34)
.L_34:
        /*00a0*/ 	.word	0x00000008
.L_35:


//--------------------- .nv.info._Z18partial_sum_kernelPKfiPf --------------------------
	.section	.nv.info._Z18partial_sum_kernelPKfiPf,"",@"SHT_CUDA_INFO"
	.sectionflags	@""
	.align	4


	//----- nvinfo : EIATTR_CUDA_API_VERSION
	.align		4
        /*0000*/ 	.byte	0x04, 0x37
        /*0002*/ 	.short	(.L_37 - .L_36)
.L_36:
        /*0004*/ 	.word	0x00000082


	//----- nvinfo : EIATTR_KPARAM_INFO
	.align		4
.L_37:
        /*0008*/ 	.byte	0x04, 0x17
        /*000a*/ 	.short	(.L_39 - .L_38)
.L_38:
        /*000c*/ 	.word	0x00000000
        /*0010*/ 	.short	0x0002
        /*0012*/ 	.short	0x0010
        /*0014*/ 	.byte	0x00, 0xf5, 0x21, 0x00


	//----- nvinfo : EIATTR_KPARAM_INFO
	.align		4
.L_39:
        /*0018*/ 	.byte	0x04, 0x17
        /*001a*/ 	.short	(.L_41 - .L_40)
.L_40:
        /*001c*/ 	.word	0x00000000
        /*0020*/ 	.short	0x0001
        /*0022*/ 	.short	0x0008
        /*0024*/ 	.byte	0x00, 0xf0, 0x11, 0x00


	//----- nvinfo : EIATTR_KPARAM_INFO
	.align		4
.L_41:
        /*0028*/ 	.byte	0x04, 0x17
        /*002a*/ 	.short	(.L_43 - .L_42)
.L_42:
        /*002c*/ 	.word	0x00000000
        /*0030*/ 	.short	0x0000
        /*0032*/ 	.short	0x0000
        /*0034*/ 	.byte	0x00, 0xf5, 0x21, 0x00


	//----- nvinfo : EIATTR_SPARSE_MMA_MASK
	.align		4
.L_43:
        /*0038*/ 	.byte	0x03, 0x50
        /*003a*/ 	.short	0x0000


	//----- nvinfo : EIATTR_MAXREG_COUNT
	.align		4
        /*003c*/ 	.byte	0x03, 0x1b
        /*003e*/ 	.short	0x00ff


	//----- nvinfo : EIATTR_NUM_BARRIERS
	.align		4
        /*0040*/ 	.byte	0x02, 0x4c
        /*0042*/ 	.byte	0x01
	.zero		1


	//----- nvinfo : EIATTR_MERCURY_ISA_VERSION
	.align		4
        /*0044*/ 	.byte	0x03, 0x5f
        /*0046*/ 	.short	0x0101


	//----- nvinfo : EIATTR_VRC_CTA_INIT_COUNT
	.align		4
        /*0048*/ 	.byte	0x02, 0x4a
	.zero		1
	.zero		1


	//----- nvinfo : EIATTR_EXIT_INSTR_OFFSETS
	.align		4
        /*004c*/ 	.byte	0x04, 0x1c
        /*004e*/ 	.short	(.L_45 - .L_44)


	//   ....[0]....
.L_44:
        /*0050*/ 	.word	0x000002b0


	//   ....[1]....
        /*0054*/ 	.word	0x00000330


	//----- nvinfo : EIATTR_CRS_STACK_SIZE
	.align		4
.L_45:
        /*0058*/ 	.byte	0x04, 0x1e
        /*005a*/ 	.short	(.L_47 - .L_46)
.L_46:
        /*005c*/ 	.word	0x00000000


	//----- nvinfo : EIATTR_CBANK_PARAM_SIZE
	.align		4
.L_47:
        /*0060*/ 	.byte	0x03, 0x19
        /*0062*/ 	.short	0x0018


	//----- nvinfo : EIATTR_PARAM_CBANK
	.align		4
        /*0064*/ 	.byte	0x04, 0x0a
        /*0066*/ 	.short	(.L_49 - .L_48)
	.align		4
.L_48:
        /*0068*/ 	.word	index@(.nv.constant0._Z18partial_sum_kernelPKfiPf)
        /*006c*/ 	.short	0x0380
        /*006e*/ 	.short	0x0018


	//----- nvinfo : EIATTR_SW_WAR
	.align		4
.L_49:
        /*0070*/ 	.byte	0x04, 0x36
        /*0072*/ 	.short	(.L_51 - .L_50)
.L_50:
        /*0074*/ 	.word	0x00000008
.L_51:


//--------------------- .nv.callgraph             --------------------------
	.section	.nv.callgraph,"",@"SHT_CUDA_CALLGRAPH"
	.align	4
	.sectionentsize	8
	.align		4
        /*0000*/ 	.word	0x00000000
	.align		4
        /*0004*/ 	.word	0xffffffff
	.align		4
        /*0008*/ 	.word	0x00000000
	.align		4
        /*000c*/ 	.word	0xfffffffe
	.align		4
        /*0010*/ 	.word	0x00000000
	.align		4
        /*0014*/ 	.word	0xfffffffd
	.align		4
        /*0018*/ 	.word	0x00000000
	.align		4
        /*001c*/ 	.word	0xfffffffc


//--------------------- .text._Z16normalize_kernelPKffffPfi --------------------------
	.section	.text._Z16normalize_kernelPKffffPfi,"ax",@progbits
	.align	128
        .global         _Z16normalize_kernelPKffffPfi
        .type           _Z16normalize_kernelPKffffPfi,@function
        .size           _Z16normalize_kernelPKffffPfi,(.L_x_20 - _Z16normalize_kernelPKffffPfi)
        .other          _Z16normalize_kernelPKffffPfi,@"STO_CUDA_ENTRY STV_DEFAULT"
_Z16normalize_kernelPKffffPfi:
.text._Z16normalize_kernelPKffffPfi:
[----:B------:R-:W-:Y:S01]  /*0000*/  LDC R1, c[0x0][0x37c] ;  /* 0x0000df00ff017b82 */ /* 0x000fe20000000800 */
[----:B------:R-:W0:Y:S07]  /*0010*/  S2R R3, SR_TID.X ;  /* 0x0000000000037919 */ /* 0x000e2e0000002100 */
[----:B------:R-:W0:Y:S01]  /*0020*/  S2UR UR4, SR_CTAID.X ;  /* 0x00000000000479c3 */ /* 0x000e220000002500 */
[----:B------:R-:W1:Y:S07]  /*0030*/  LDCU UR5, c[0x0][0x3a0] ;  /* 0x00007400ff0577ac */ /* 0x000e6e0008000800 */
[----:B------:R-:W0:Y:S02]  /*0040*/  LDC R2, c[0x0][0x360] ;  /* 0x0000d800ff027b82 */ /* 0x000e240000000800 */
[----:B0-----:R-:W-:-:S05]  /*0050*/  IMAD R2, R2, UR4, R3 ;  /* 0x0000000402027c24 */ /* 0x001fca000f8e0203 */
[----:B-1----:R-:W-:-:S13]  /*0060*/  ISETP.GE.AND P0, PT, R2, UR5, PT ;  /* 0x0000000502007c0c */ /* 0x002fda000bf06270 */
[----:B------:R-:W-:Y:S05]  /*0070*/  @P0 EXIT ;  /* 0x000000000000094d */ /* 0x000fea0003800000 */
[----:B------:R-:W0:Y:S01]  /*0080*/  LDC.64 R4, c[0x0][0x380] ;  /* 0x0000e000ff047b82 */ /* 0x000e220000000a00 */
[----:B------:R-:W1:Y:S07]  /*0090*/  LDCU.64 UR4, c[0x0][0x358] ;  /* 0x00006b00ff0477ac */ /* 0x000e6e0008000a00 */
[----:B------:R-:W2:Y:S01]  /*00a0*/  LDC R9, c[0x0][0x390] ;  /* 0x0000e400ff097b82 */ /* 0x000ea20000000800 */
[----:B0-----:R-:W-:-:S05]  /*00b0*/  IMAD.WIDE R4, R2, 0x4, R4 ;  /* 0x0000000402047825 */ /* 0x001fca00078e0204 */
[----:B-1----:R-:W3:Y:S01]  /*00c0*/  LDG.E R0, desc[UR4][R4.64] ;  /* 0x0000000404007981 */ /* 0x002ee2000c1e1900 */
[----:B------:R-:W-:Y:S01]  /*00d0*/  BSSY.RECONVERGENT B0, `(.L_x_0) ;  /* 0x000000c000007945 */ /* 0x000fe20003800200 */
[----:B--2---:R-:W0:Y:S02]  /*00e0*/  MUFU.RCP R3, R9 ;  /* 0x0000000900037308 */ /* 0x004e240000001000 */
[----:B0-----:R-:W-:-:S04]  /*00f0*/  FFMA R6, R3, -R9, 1 ;  /* 0x3f80000003067423 */ /* 0x001fc80000000809 */
[----:B------:R-:W-:Y:S02]  /*0100*/  FFMA R3, R3, R6, R3 ;  /* 0x0000000603037223 */ /* 0x000fe40000000003 */
[----:B---3--:R-:W0:Y:S02]  /*0110*/  FCHK P0, R0, R9 ;  /* 0x0000000900007302 */ /* 0x008e240000000000 */
[----:B------:R-:W-:-:S04]  /*0120*/  FFMA R6, R0, R3, RZ ;  /* 0x0000000300067223 */ /* 0x000fc800000000ff */
[----:B------:R-:W-:-:S04]  /*0130*/  FFMA R7, R6, -R9, R0 ;  /* 0x8000000906077223 */ /* 0x000fc80000000000 */
[----:B------:R-:W-:Y:S01]  /*0140*/  FFMA R6, R3, R7, R6 ;  /* 0x0000000703067223 */ /* 0x000fe20000000006 */
[----:B0-----:R-:W-:Y:S06]  /*0150*/  @!P0 BRA `(.L_x_1) ;  /* 0x00000000000c8947 */ /* 0x001fec0003800000 */
[----:B------:R-:W-:-:S07]  /*0160*/  MOV R4, 0x180 ;  /* 0x0000018000047802 */ /* 0x000fce0000000f00 */
[----:B------:R-:W-:Y:S05]  /*0170*/  CALL.REL.NOINC `($__internal_0_$__cuda_sm3x_div_rn_noftz_f32_slowpath) ;  /* 0x0000000000207944 */ /* 0x000fea0003c00000 */
[----:B------:R-:W-:-:S07]  /*0180*/  IMAD.MOV.U32 R6, RZ, RZ, R0 ;  /* 0x000000ffff067224 */ /* 0x000fce00078e0000 */
.L_x_1:
[----:B------:R-:W-:Y:S05]  /*0190*/  BSYNC.RECONVERGENT B0 ;  /* 0x0000000000007941 */ /* 0x000fea0003800200 */
.L_x_0:
[----:B------:R-:W0:Y:S08]  /*01a0*/  LDC.64 R8, c[0x0][0x388] ;  /* 0x0000e200ff087b82 */ /* 0x000e300000000a00 */
[----:B------:R-:W1:Y:S01]  /*01b0*/  LDC.64 R4, c[0x0][0x398] ;  /* 0x0000e600ff047b82 */ /* 0x000e620000000a00 */
[----:B0-----:R-:W-:Y:S01]  /*01c0*/  FFMA R7, R6, R8, R9 ;  /* 0x0000000806077223 */ /* 0x001fe20000000009 */
[----:B-1----:R-:W-:-:S05]  /*01d0*/  IMAD.WIDE R2, R2, 0x4, R4 ;  /* 0x0000000402027825 */ /* 0x002fca00078e0204 */
[----:B------:R-:W-:Y:S01]  /*01e0*/  STG.E desc[UR4][R2.64], R7 ;  /* 0x0000000702007986 */ /* 0x000fe2000c101904 */
[----:B------:R-:W-:Y:S05]  /*01f0*/  EXIT ;  /* 0x000000000000794d */ /* 0x000fea0003800000 */
        .weak           $__internal_0_$__cuda_sm3x_div_rn_noftz_f32_slowpath
        .type           $__internal_0_$__cuda_sm3x_div_rn_noftz_f32_slowpath,@function
        .size           $__internal_0_$__cuda_sm3x_div_rn_noftz_f32_slowpath,(.L_x_20 - $__internal_0_$__cuda_sm3x_div_rn_noftz_f32_slowpath)
$__internal_0_$__cuda_sm3x_div_rn_noftz_f32_slowpath:
[----:B------:R-:W0:Y:S01]  /*0200*/  LDC R3, c[0x0][0x390] ;  /* 0x0000e400ff037b82 */ /* 0x000e220000000800 */
[--C-:B------:R-:W-:Y:S01]  /*0210*/  SHF.R.U32.HI R5, RZ, 0x17, R0.reuse ;  /* 0x00000017ff057819 */ /* 0x100fe20000011600 */
[----:B------:R-:W1:Y:S01]  /*0220*/  LDCU UR6, c[0x0][0x390] ;  /* 0x00007200ff0677ac */ /* 0x000e620008000800 */
[----:B------:R-:W-:Y:S01]  /*0230*/  BSSY.RECONVERGENT B1, `(.L_x_2) ;  /* 0x0000064000017945 */ /* 0x000fe20003800200 */
[----:B------:R-:W-:Y:S01]  /*0240*/  IMAD.MOV.U32 R7, RZ, RZ, R0 ;  /* 0x000000ffff077224 */ /* 0x000fe200078e0000 */
[----:B------:R-:W-:-:S05]  /*0250*/  LOP3.LUT R5, R5, 0xff, RZ, 0xc0, !PT ;  /* 0x000000ff05057812 */ /* 0x000fca00078ec0ff */
[----:B------:R-:W-:Y:S02]  /*0260*/  VIADD R10, R5, 0xffffffff ;  /* 0xffffffff050a7836 */ /* 0x000fe40000000000 */
[----:B-1----:R-:W-:Y:S01]  /*0270*/  IMAD.U32 R8, RZ, RZ, UR6 ;  /* 0x00000006ff087e24 */ /* 0x002fe2000f8e00ff */
[----:B0-----:R-:W-:-:S04]  /*0280*/  SHF.R.U32.HI R6, RZ, 0x17, R3 ;  /* 0x00000017ff067819 */ /* 0x001fc80000011603 */
[----:B------:R-:W-:-:S05]  /*0290*/  LOP3.LUT R6, R6, 0xff, RZ, 0xc0, !PT ;  /* 0x000000ff06067812 */ /* 0x000fca00078ec0ff */
[----:B------:R-:W-:-:S05]  /*02a0*/  VIADD R11, R6, 0xffffffff ;  /* 0xffffffff060b7836 */ /* 0x000fca0000000000 */
[----:B------:R-:W-:-:S04]  /*02b0*/  ISETP.GT.U32.AND P0, PT, R11, 0xfd, PT ;  /* 0x000000fd0b00780c */ /* 0x000fc80003f04070 */
[----:B------:R-:W-:-:S13]  /*02c0*/  ISETP.GT.U32.OR P0, PT, R10, 0xfd, P0 ;  /* 0x000000fd0a00780c */ /* 0x000fda0000704470 */
[----:B------:R-:W-:Y:S01]  /*02d0*/  @!P0 IMAD.MOV.U32 R9, RZ, RZ, RZ ;  /* 0x000000ffff098224 */ /* 0x000fe200078e00ff */
[----:B------:R-:W-:Y:S06]  /*02e0*/  @!P0 BRA `(.L_x_3) ;  /* 0x00000000005c8947 */ /* 0x000fec0003800000 */
[----:B------:R-:W-:Y:S02]  /*02f0*/  FSETP.GTU.FTZ.AND P1, PT, |R3|, +INF , PT ;  /* 0x7f8000000300780b */ /* 0x000fe40003f3c200 */
[----:B------:R-:W-:-:S04]  /*0300*/  FSETP.GTU.FTZ.AND P0, PT, |R0|, +INF , PT ;  /* 0x7f8000000000780b */ /* 0x000fc80003f1c200 */
[----:B------:R-:W-:-:S13]  /*0310*/  PLOP3.LUT P0, PT, P0, P1, PT, 0xf8, 0x8f ;  /* 0x00000000008f781c */ /* 0x000fda0000703f70 */
[----:B------:R-:W-:Y:S05]  /*0320*/  @P0 BRA `(.L_x_4) ;  /* 0x00000004004c0947 */ /* 0x000fea0003800000 */
[----:B------:R-:W-:-:S13]  /*0330*/  LOP3.LUT P0, RZ, R8, 0x7fffffff, R7, 0xc8, !PT ;  /* 0x7fffffff08ff7812 */ /* 0x000fda000780c807 */
[----:B------:R-:W-:Y:S05]  /*0340*/  @!P0 BRA `(.L_x_5) ;  /* 0x00000004003c8947 */ /* 0x000fea0003800000 */
[C---:B------:R-:W-:Y:S02]  /*0350*/  FSETP.NEU.FTZ.AND P2, PT, |R0|.reuse, +INF , PT ;  /* 0x7f8000000000780b */ /* 0x040fe40003f5d200 */
[----:B------:R-:W-:Y:S02]  /*0360*/  FSETP.NEU.FTZ.AND P1, PT, |R3|, +INF , PT ;  /* 0x7f8000000300780b */ /* 0x000fe40003f3d200 */
[----:B------:R-:W-:-:S11]  /*0370*/  FSETP.NEU.FTZ.AND P0, PT, |R0|, +INF , PT ;  /* 0x7f8000000000780b */ /* 0x000fd60003f1d200 */
[----:B------:R-:W-:Y:S05]  /*0380*/  @!P1 BRA !P2, `(.L_x_5) ;  /* 0x00000004002c9947 */ /* 0x000fea0005000000 */
[----:B------:R-:W-:-:S04]  /*0390*/  LOP3.LUT P2, RZ, R7, 0x7fffffff, RZ, 0xc0, !PT ;  /* 0x7fffffff07ff7812 */ /* 0x000fc8000784c0ff */
[----:B------:R-:W-:-:S13]  /*03a0*/  PLOP3.LUT P1, PT, P1, P2, PT, 0x2f, 0xf2 ;  /* 0x0000000000f2781c */ /* 0x000fda0000f24577 */
[----:B------:R-:W-:Y:S05]  /*03b0*/  @P1 BRA `(.L_x_6) ;  /* 0x0000000400181947 */ /* 0x000fea0003800000 */
[----:B------:R-:W-:-:S04]  /*03c0*/  LOP3.LUT P1, RZ, R8, 0x7fffffff, RZ, 0xc0, !PT ;  /* 0x7fffffff08ff7812 */ /* 0x000fc8000782c0ff */
[----:B------:R-:W-:-:S13]  /*03d0*/  PLOP3.LUT P0, PT, P0, P1, PT, 0x2f, 0xf2 ;  /* 0x0000000000f2781c */ /* 0x000fda0000702577 */
[----:B------:R-:W-:Y:S05]  /*03e0*/  @P0 BRA `(.L_x_7) ;  /* 0x0000000400000947 */ /* 0x000fea0003800000 */
[----:B------:R-:W-:Y:S02]  /*03f0*/  ISETP.GE.AND P0, PT, R10, RZ, PT ;  /* 0x000000ff0a00720c */ /* 0x000fe40003f06270 */
[----:B------:R-:W-:-:S11]  /*0400*/  ISETP.GE.AND P1, PT, R11, RZ, PT ;  /* 0x000000ff0b00720c */ /* 0x000fd60003f26270 */
[----:B------:R-:W-:Y:S02]  /*0410*/  @P0 IMAD.MOV.U32 R9, RZ, RZ, RZ ;  /* 0x000000ffff090224 */ /* 0x000fe400078e00ff */
[----:B------:R-:W-:Y:S01]  /*0420*/  @!P0 FFMA R7, R0, 1.84467440737095516160e+19, RZ ;  /* 0x5f80000000078823 */ /* 0x000fe200000000ff */
[----:B------:R-:W-:Y:S02]  /*0430*/  @!P0 IMAD.MOV.U32 R9, RZ, RZ, -0x40 ;  /* 0xffffffc0ff098424 */ /* 0x000fe400078e00ff */
[----:B------:R-:W-:Y:S02]  /*0440*/  @!P1 FFMA R8, R3, 1.84467440737095516160e+19, RZ ;  /* 0x5f80000003089823 */ /* 0x000fe400000000ff */
[----:B------:R-:W-:-:S07]  /*0450*/  @!P1 VIADD R9, R9, 0x40 ;  /* 0x0000004009099836 */ /* 0x000fce0000000000 */
.L_x_3:
[----:B------:R-:W-:Y:S01]  /*0460*/  LEA R3, R6, 0xc0800000, 0x17 ;  /* 0xc080000006037811 */ /* 0x000fe200078eb8ff */
[----:B------:R-:W-:Y:S01]  /*0470*/  VIADD R5, R5, 0xffffff81 ;  /* 0xffffff8105057836 */ /* 0x000fe20000000000 */
[----:B------:R-:W-:Y:S03]  /*0480*/  BSSY.RECONVERGENT B2, `(.L_x_8) ;  /* 0x0000035000027945 */ /* 0x000fe60003800200 */
[----:B------:R-:W-:Y:S01]  /*0490*/  IMAD.IADD R3, R8, 0x1, -R3 ;  /* 0x0000000108037824 */ /* 0x000fe200078e0a03 */
[C---:B------:R-:W-:Y:S01]  /*04a0*/  IADD3 R6, PT, PT, R5.reuse, 0x7f, -R6 ;  /* 0x0000007f05067810 */ /* 0x040fe20007ffe806 */
[----:B------:R-:W-:Y:S02]  /*04b0*/  IMAD R0, R5, -0x800000, R7 ;  /* 0xff80000005007824 */ /* 0x000fe400078e0207 */
[----:B------:R-:W0:Y:S01]  /*04c0*/  MUFU.RCP R8, R3 ;  /* 0x0000000300087308 */ /* 0x000e220000001000 */
[----:B------:R-:W-:Y:S01]  /*04d0*/  FADD.FTZ R11, -R3, -RZ ;  /* 0x800000ff030b7221 */ /* 0x000fe20000010100 */
[----:B------:R-:W-:-:S03]  /*04e0*/  IMAD.IADD R6, R6, 0x1, R9 ;  /* 0x0000000106067824 */ /* 0x000fc600078e0209 */
[----:B0-----:R-:W-:-:S04]  /*04f0*/  FFMA R13, R8, R11, 1 ;  /* 0x3f800000080d7423 */ /* 0x001fc8000000000b */
[----:B------:R-:W-:-:S04]  /*0500*/  FFMA R10, R8, R13, R8 ;  /* 0x0000000d080a7223 */ /* 0x000fc80000000008 */
[----:B------:R-:W-:-:S04]  /*0510*/  FFMA R7, R0, R10, RZ ;  /* 0x0000000a00077223 */ /* 0x000fc800000000ff */
[----:B------:R-:W-:-:S04]  /*0520*/  FFMA R8, R11, R7, R0 ;  /* 0x000000070b087223 */ /* 0x000fc80000000000 */
[----:B------:R-:W-:-:S04]  /*0530*/  FFMA R7, R10, R8, R7 ;  /* 0x000000080a077223 */ /* 0x000fc80000000007 */
[----:B------:R-:W-:-:S04]  /*0540*/  FFMA R8, R11, R7, R0 ;  /* 0x000000070b087223 */ /* 0x000fc80000000000 */
[----:B------:R-:W-:-:S05]  /*0550*/  FFMA R0, R10, R8, R7 ;  /* 0x000000080a007223 */ /* 0x000fca0000000007 */
[----:B------:R-:W-:-:S04]  /*0560*/  SHF.R.U32.HI R3, RZ, 0x17, R0 ;  /* 0x00000017ff037819 */ /* 0x000fc80000011600 */
[----:B------:R-:W-:-:S05]  /*0570*/  LOP3.LUT R3, R3, 0xff, RZ, 0xc0, !PT ;  /* 0x000000ff03037812 */ /* 0x000fca00078ec0ff */
[----:B------:R-:W-:-:S04]  /*0580*/  IMAD.IADD R9, R3, 0x1, R6 ;  /* 0x0000000103097824 */ /* 0x000fc800078e0206 */
[----:B------:R-:W-:-:S05]  /*0590*/  VIADD R3, R9, 0xffffffff ;  /* 0xffffffff09037836 */ /* 0x000fca0000000000 */
[----:B------:R-:W-:-:S13]  /*05a0*/  ISETP.GE.U32.AND P0, PT, R3, 0xfe, PT ;  /* 0x000000fe0300780c */ /* 0x000fda0003f06070 */
[----:B------:R-:W-:Y:S05]  /*05b0*/  @!P0 BRA `(.L_x_9) ;  /* 0x0000000000808947 */ /* 0x000fea0003800000 */
[----:B------:R-:W-:-:S13]  /*05c0*/  ISETP.GT.AND P0, PT, R9, 0xfe, PT ;  /* 0x000000fe0900780c */ /* 0x000fda0003f04270 */
[----:B------:R-:W-:Y:S05]  /*05d0*/  @P0 BRA `(.L_x_10) ;  /* 0x00000000006c0947 */ /* 0x000fea0003800000 */
[----:B------:R-:W-:-:S13]  /*05e0*/  ISETP.GE.AND P0, PT, R9, 0x1, PT ;  /* 0x000000010900780c */ /* 0x000fda0003f06270 */
[----:B------:R-:W-:Y:S05]  /*05f0*/  @P0 BRA `(.L_x_11) ;  /* 0x0000000000740947 */ /* 0x000fea0003800000 */
[----:B------:R-:W-:Y:S02]  /*0600*/  ISETP.GE.AND P0, PT, R9, -0x18, PT ;  /* 0xffffffe80900780c */ /* 0x000fe40003f06270 */
[----:B------:R-:W-:-:S11]  /*0610*/  LOP3.LUT R0, R0, 0x80000000, RZ, 0xc0, !PT ;  /* 0x8000000000007812 */ /* 0x000fd600078ec0ff */
[----:B------:R-:W-:Y:S05]  /*0620*/  @!P0 BRA `(.L_x_11) ;  /* 0x0000000000688947 */ /* 0x000fea0003800000 */
[CCC-:B------:R-:W-:Y:S01]  /*0630*/  FFMA.RZ R3, R10.reuse, R8.reuse, R7.reuse ;  /* 0x000000080a037223 */ /* 0x1c0fe2000000c007 */
[CCC-:B------:R-:W-:Y:S01]  /*0640*/  FFMA.RM R6, R10.reuse, R8.reuse, R7.reuse ;  /* 0x000000080a067223 */ /* 0x1c0fe20000004007 */
[C---:B------:R-:W-:Y:S02]  /*0650*/  ISETP.NE.AND P2, PT, R9.reuse, RZ, PT ;  /* 0x000000ff0900720c */ /* 0x040fe40003f45270 */
[----:B------:R-:W-:Y:S02]  /*0660*/  ISETP.NE.AND P1, PT, R9, RZ, PT ;  /* 0x000000ff0900720c */ /* 0x000fe40003f25270 */
[----:B------:R-:W-:Y:S01]  /*0670*/  LOP3.LUT R5, R3, 0x7fffff, RZ, 0xc0, !PT ;  /* 0x007fffff03057812 */ /* 0x000fe200078ec0ff */
[----:B------:R-:W-:Y:S01]  /*0680*/  FFMA.RP R3, R10, R8, R7 ;  /* 0x000000080a037223 */ /* 0x000fe20000008007 */
[----:B------:R-:W-:Y:S02]  /*0690*/  VIADD R8, R9, 0x20 ;  /* 0x0000002009087836 */ /* 0x000fe40000000000 */
[----:B------:R-:W-:Y:S01]  /*06a0*/  LOP3.LUT R5, R5, 0x800000, RZ, 0xfc, !PT ;  /* 0x0080000005057812 */ /* 0x000fe200078efcff */
[----:B------:R-:W-:Y:S01]  /*06b0*/  IMAD.MOV R7, RZ, RZ, -R9 ;  /* 0x000000ffff077224 */ /* 0x000fe200078e0a09 */
[----:B------:R-:W-:-:S02]  /*06c0*/  FSETP.NEU.FTZ.AND P0, PT, R3, R6, PT ;  /* 0x000000060300720b */ /* 0x000fc40003f1d000 */
[----:B------:R-:W-:Y:S02]  /*06d0*/  SHF.L.U32 R8, R5, R8, RZ ;  /* 0x0000000805087219 */ /* 0x000fe400000006ff */
[----:B------:R-:W-:Y:S02]  /*06e0*/  SEL R6, R7, RZ, P2 ;  /* 0x000000ff07067207 */ /* 0x000fe40001000000 */
[----:B------:R-:W-:Y:S02]  /*06f0*/  ISETP.NE.AND P1, PT, R8, RZ, P1 ;  /* 0x000000ff0800720c */ /* 0x000fe40000f25270 */
[----:B------:R-:W-:Y:S02]  /*0700*/  SHF.R.U32.HI R6, RZ, R6, R5 ;  /* 0x00000006ff067219 */ /* 0x000fe40000011605 */
[----:B------:R-:W-:Y:S02]  /*0710*/  PLOP3.LUT P0, PT, P0, P1, PT, 0xf8, 0x8f ;  /* 0x00000000008f781c */ /* 0x000fe40000703f70 */
[----:B------:R-:W-:-:S02]  /*0720*/  SHF.R.U32.HI R8, RZ, 0x1, R6 ;  /* 0x00000001ff087819 */ /* 0x000fc40000011606 */
[----:B------:R-:W-:-:S04]  /*0730*/  SEL R3, RZ, 0x1, !P0 ;  /* 0x00000001ff037807 */ /* 0x000fc80004000000 */
[----:B------:R-:W-:-:S04]  /*0740*/  LOP3.LUT R3, R3, 0x1, R8, 0xf8, !PT ;  /* 0x0000000103037812 */ /* 0x000fc800078ef808 */
[----:B------:R-:W-:-:S05]  /*0750*/  LOP3.LUT R3, R3, R6, RZ, 0xc0, !PT ;  /* 0x0000000603037212 */ /* 0x000fca00078ec0ff */
[----:B------:R-:W-:-:S05]  /*0760*/  IMAD.IADD R3, R8, 0x1, R3 ;  /* 0x0000000108037824 */ /* 0x000fca00078e0203 */
[----:B------:R-:W-:Y:S01]  /*0770*/  LOP3.LUT R0, R3, R0, RZ, 0xfc, !PT ;  /* 0x0000000003007212 */ /* 0x000fe200078efcff */
[----:B------:R-:W-:Y:S06]  /*0780*/  BRA `(.L_x_11) ;  /* 0x0000000000107947 */ /* 0x000fec0003800000 */
.L_x_10:
[----:B------:R-:W-:-:S04]  /*0790*/  LOP3.LUT R0, R0, 0x80000000, RZ, 0xc0, !PT ;  /* 0x8000000000007812 */ /* 0x000fc800078ec0ff */
[----:B------:R-:W-:Y:S01]  /*07a0*/  LOP3.LUT R0, R0, 0x7f800000, RZ, 0xfc, !PT ;  /* 0x7f80000000007812 */ /* 0x000fe200078efcff */
[----:B------:R-:W-:Y:S06]  /*07b0*/  BRA `(.L_x_11) ;  /* 0x0000000000047947 */ /* 0x000fec0003800000 */
.L_x_9:
[----:B------:R-:W-:-:S07]  /*07c0*/  IMAD R0, R6, 0x800000, R0 ;  /* 0x0080000006007824 */ /* 0x000fce00078e0200 */
.L_x_11:
[----:B------:R-:W-:Y:S05]  /*07d0*/  BSYNC.RECONVERGENT B2 ;  /* 0x0000000000027941 */ /* 0x000fea0003800200 */
.L_x_8:
[----:B------:R-:W-:Y:S05]  /*07e0*/  BRA `(.L_x_12) ;  /* 0x0000000000207947 */ /* 0x000fea0003800000 */
.L_x_7:
[----:B------:R-:W-:-:S04]  /*07f0*/  LOP3.LUT R0, R8, 0x80000000, R7, 0x48, !PT ;  /* 0x8000000008007812 */ /* 0x000fc800078e4807 */
[----:B------:R-:W-:Y:S01]  /*0800*/  LOP3.LUT R0, R0, 0x7f800000, RZ, 0xfc, !PT ;  /* 0x7f80000000007812 */ /* 0x000fe200078efcff */
[----:B------:R-:W-:Y:S06]  /*0810*/  BRA `(.L_x_12) ;  /* 0x0000000000147947 */ /* 0x000fec0003800000 */
.L_x_6:
[----:B------:R-:W-:Y:S01]  /*0820*/  LOP3.LUT R0, R8, 0x80000000, R7, 0x48, !PT ;  /* 0x8000000008007812 */ /* 0x000fe200078e4807 */
[----:B------:R-:W-:Y:S06]  /*0830*/  BRA `(.L_x_12) ;  /* 0x00000000000c7947 */ /* 0x000fec0003800000 */
.L_x_5:
[----:B------:R-:W0:Y:S01]  /*0840*/  MUFU.RSQ R0, -QNAN ;  /* 0xffc0000000007908 */ /* 0x000e220000001400 */
[----:B------:R-:W-:Y:S05]  /*0850*/  BRA `(.L_x_12) ;  /* 0x0000000000047947 */ /* 0x000fea0003800000 */
.L_x_4:
[----:B------:R-:W-:-:S07]  /*0860*/  FADD.FTZ R0, R0, R3 ;  /* 0x0000000300007221 */ /* 0x000fce0000010000 */
.L_x_12:
[----:B------:R-:W-:Y:S05]  /*0870*/  BSYNC.RECONVERGENT B1 ;  /* 0x0000000000017941 */ /* 0x000fea0003800200 */
.L_x_2:
[----:B------:R-:W-:-:S04]  /*0880*/  IMAD.MOV.U32 R5, RZ, RZ, 0x0 ;  /* 0x00000000ff057424 */ /* 0x000fc800078e00ff */
[----:B0-----:R-:W-:Y:S05]  /*0890*/  RET.REL.NODEC R4 `(_Z16normalize_kernelPKffffPfi) ;  /* 0xfffffff404d87950 */ /* 0x001fea0003c3ffff */
.L_x_13:
[----:B------:R-:W-:-:S00]  /*08a0*/  BRA `(.L_x_13) ;  /* 0xfffffffc00fc7947 */ /* 0x000fc0000383ffff */
[----:B------:R-:W-:-:S00]  /*08b0*/  NOP ;  /* 0x0000000000007918 */ /* 0x000fc00000000000 */
        /* <DEDUP_REMOVED lines=12> */
.L_x_20:


//--------------------- .text._Z18partial_sum_kernelPKfiPf --------------------------
	.section	.text._Z18partial_sum_kernelPKfiPf,"ax",@progbits
	.align	128
        .global         _Z18partial_sum_kernelPKfiPf
        .type           _Z18partial_sum_kernelPKfiPf,@function
        .size           _Z18partial_sum_kernelPKfiPf,(.L_x_22 - _Z18partial_sum_kernelPKfiPf)
        .other          _Z18partial_sum_kernelPKfiPf,@"STO_CUDA_ENTRY STV_DEFAULT"
_Z18partial_sum_kernelPKfiPf:
.text._Z18partial_sum_kernelPKfiPf:
[----:B------:R-:W-:Y:S01]  /*0000*/  LDC R1, c[0x0][0x37c] ;  /* 0x0000df00ff017b82 */ /* 0x000fe20000000800 */
[----:B------:R-:W0:Y:S01]  /*0010*/  S2R R8, SR_TID.X ;  /* 0x0000000000087919 */ /* 0x000e220000002100 */
[----:B------:R-:W1:Y:S01]  /*0020*/  LDCU UR4, c[0x0][0x360] ;  /* 0x00006c00ff0477ac */ /* 0x000e620008000800 */
[----:B------:R-:W-:Y:S01]  /*0030*/  BSSY.RECONVERGENT B0, `(.L_x_14) ;  /* 0x0000013000007945 */ /* 0x000fe20003800200 */
[----:B------:R-:W-:Y:S01]  /*0040*/  IMAD.MOV.U32 R7, RZ, RZ, RZ ;  /* 0x000000ffff077224 */ /* 0x000fe200078e00ff */
[----:B------:R-:W0:Y:S01]  /*0050*/  S2R R9, SR_CTAID.X ;  /* 0x0000000000097919 */ /* 0x000e220000002500 */
[----:B------:R-:W2:Y:S01]  /*0060*/  LDCU UR5, c[0x0][0x388] ;  /* 0x00007100ff0577ac */ /* 0x000ea20008000800 */
[----:B------:R-:W3:Y:S01]  /*0070*/  LDCU.64 UR6, c[0x0][0x358] ;  /* 0x00006b00ff0677ac */ /* 0x000ee20008000a00 */
[----:B-1----:R-:W-:Y:S02]  /*0080*/  IMAD.U32 R6, RZ, RZ, UR4 ;  /* 0x00000004ff067e24 */ /* 0x002fe4000f8e00ff */
[----:B0-----:R-:W-:-:S05]  /*0090*/  IMAD R0, R9, UR4, R8 ;  /* 0x0000000409007c24 */ /* 0x001fca000f8e0208 */
[----:B--2---:R-:W-:-:S13]  /*00a0*/  ISETP.GE.AND P0, PT, R0, UR5, PT ;  /* 0x0000000500007c0c */ /* 0x004fda000bf06270 */
[----:B---3--:R-:W-:Y:S05]  /*00b0*/  @P0 BRA `(.L_x_15) ;  /* 0x0000000000280947 */ /* 0x008fea0003800000 */
[----:B------:R-:W0:Y:S01]  /*00c0*/  LDC.64 R4, c[0x0][0x380] ;  /* 0x0000e000ff047b82 */ /* 0x000e220000000a00 */
[----:B------:R-:W1:Y:S01]  /*00d0*/  LDCU UR4, c[0x0][0x370] ;  /* 0x00006e00ff0477ac */ /* 0x000e620008000800 */
[----:B------:R-:W-:Y:S02]  /*00e0*/  HFMA2 R7, -RZ, RZ, 0, 0 ;  /* 0x00000000ff077431 */ /* 0x000fe400000001ff */
[----:B-1----:R-:W-:-:S07]  /*00f0*/  IMAD R11, R6, UR4, RZ ;  /* 0x00000004060b7c24 */ /* 0x002fce000f8e02ff */
.L_x_16:
[----:B0-----:R-:W-:-:S06]  /*0100*/  IMAD.WIDE R2, R0, 0x4, R4 ;  /* 0x0000000400027825 */ /* 0x001fcc00078e0204 */
[----:B------:R-:W2:Y:S01]  /*0110*/  LDG.E R2, desc[UR6][R2.64] ;  /* 0x0000000602027981 */ /* 0x000ea2000c1e1900 */
[----:B------:R-:W-:-:S05]  /*0120*/  IMAD.IADD R0, R11, 0x1, R0 ;  /* 0x000000010b007824 */ /* 0x000fca00078e0200 */
[----:B------:R-:W-:Y:S01]  /*0130*/  ISETP.GE.AND P0, PT, R0, UR5, PT ;  /* 0x0000000500007c0c */ /* 0x000fe2000bf06270 */
[----:B--2---:R-:W-:-:S12]  /*0140*/  FFMA R7, R2, R2, R7 ;  /* 0x0000000202077223 */ /* 0x004fd80000000007 */
[----:B------:R-:W-:Y:S05]  /*0150*/  @!P0 BRA `(.L_x_16) ;  /* 0xfffffffc00e88947 */ /* 0x000fea000383ffff */
.L_x_15:
[----:B------:R-:W-:Y:S05]  /*0160*/  BSYNC.RECONVERGENT B0 ;  /* 0x0000000000007941 */ /* 0x000fea0003800200 */
.L_x_14:
[----:B------:R-:W0:Y:S01]  /*0170*/  S2UR UR5, SR_CgaCtaId ;  /* 0x00000000000579c3 */ /* 0x000e220000008800 */
[----:B------:R-:W-:Y:S01]  /*0180*/  UMOV UR4, 0x400 ;  /* 0x0000040000047882 */ /* 0x000fe20000000000 */
[----:B------:R-:W-:Y:S02]  /*0190*/  ISETP.GE.U32.AND P1, PT, R6, 0x2, PT ;  /* 0x000000020600780c */ /* 0x000fe40003f26070 */
[----:B------:R-:W-:Y:S01]  /*01a0*/  ISETP.NE.AND P0, PT, R8, RZ, PT ;  /* 0x000000ff0800720c */ /* 0x000fe20003f05270 */
[----:B0-----:R-:W-:-:S06]  /*01b0*/  ULEA UR4, UR5, UR4, 0x18 ;  /* 0x0000000405047291 */ /* 0x001fcc000f8ec0ff */
[----:B------:R-:W-:-:S05]  /*01c0*/  LEA R0, R8, UR4, 0x2 ;  /* 0x0000000408007c11 */ /* 0x000fca000f8e10ff */
[----:B------:R0:W-:Y:S01]  /*01d0*/  STS [R0], R7 ;  /* 0x0000000700007388 */ /* 0x0001e20000000800 */
[----:B------:R-:W-:Y:S06]  /*01e0*/  BAR.SYNC.DEFER_BLOCKING 0x0 ;  /* 0x0000000000007b1d */ /* 0x000fec0000010000 */
[----:B------:R-:W-:Y:S05]  /*01f0*/  @!P1 BRA `(.L_x_17) ;  /* 0x00000000002c9947 */ /* 0x000fea0003800000 */
.L_x_18:
[----:B------:R-:W-:-:S04]  /*0200*/  SHF.R.U32.HI R5, RZ, 0x1, R6 ;  /* 0x00000001ff057819 */ /* 0x000fc80000011606 */
[----:B------:R-:W-:-:S13]  /*0210*/  ISETP.GE.U32.AND P1, PT, R8, R5, PT ;  /* 0x000000050800720c */ /* 0x000fda0003f26070 */
[----:B------:R-:W-:Y:S01]  /*0220*/  @!P1 LEA R2, R5, R0, 0x2 ;  /* 0x0000000005029211 */ /* 0x000fe200078e10ff */
[----:B------:R-:W-:Y:S05]  /*0230*/  @!P1 LDS R3, [R0] ;  /* 0x0000000000039984 */ /* 0x000fea0000000800 */
[----:B------:R-:W1:Y:S02]  /*0240*/  @!P1 LDS R2, [R2] ;  /* 0x0000000002029984 */ /* 0x000e640000000800 */
[----:B-1----:R-:W-:-:S05]  /*0250*/  @!P1 FADD R3, R2, R3 ;  /* 0x0000000302039221 */ /* 0x002fca0000000000 */
[----:B------:R1:W-:Y:S01]  /*0260*/  @!P1 STS [R0], R3 ;  /* 0x0000000300009388 */ /* 0x0003e20000000800 */
[----:B------:R-:W-:Y:S01]  /*0270*/  BAR.SYNC.DEFER_BLOCKING 0x0 ;  /* 0x0000000000007b1d */ /* 0x000fe20000010000 */
[----:B------:R-:W-:Y:S01]  /*0280*/  ISETP.GT.U32.AND P1, PT, R6, 0x3, PT ;  /* 0x000000030600780c */ /* 0x000fe20003f24070 */
[----:B------:R-:W-:-:S12]  /*0290*/  IMAD.MOV.U32 R6, RZ, RZ, R5 ;  /* 0x000000ffff067224 */ /* 0x000fd800078e0005 */
[----:B-1----:R-:W-:Y:S05]  /*02a0*/  @P1 BRA `(.L_x_18) ;  /* 0xfffffffc00d41947 */ /* 0x002fea000383ffff */
.L_x_17:
[----:B------:R-:W-:Y:S05]  /*02b0*/  @P0 EXIT ;  /* 0x000000000000094d */ /* 0x000fea0003800000 */
[----:B------:R-:W1:Y:S01]  /*02c0*/  S2UR UR5, SR_CgaCtaId ;  /* 0x00000000000579c3 */ /* 0x000e620000008800 */
[----:B------:R-:W-:-:S07]  /*02d0*/  UMOV UR4, 0x400 ;  /* 0x0000040000047882 */ /* 0x000fce0000000000 */
[----:B------:R-:W2:Y:S01]  /*02e0*/  LDC.64 R2, c[0x0][0x390] ;  /* 0x0000e400ff027b82 */ /* 0x000ea20000000a00 */
[----:B-1----:R-:W-:Y:S01]  /*02f0*/  ULEA UR4, UR5, UR4, 0x18 ;  /* 0x0000000405047291 */ /* 0x002fe2000f8ec0ff */
[----:B--2---:R-:W-:-:S08]  /*0300*/  IMAD.WIDE.U32 R2, R9, 0x4, R2 ;  /* 0x0000000409027825 */ /* 0x004fd000078e0002 */
[----:B------:R-:W1:Y:S04]  /*0310*/  LDS R5, [UR4] ;  /* 0x00000004ff057984 */ /* 0x000e680008000800 */
[----:B-1----:R-:W-:Y:S01]  /*0320*/  STG.E desc[UR6][R2.64], R5 ;  /* 0x0000000502007986 */ /* 0x002fe2000c101906 */
[----:B------:R-:W-:Y:S05]  /*0330*/  EXIT ;  /* 0x000000000000794d */ /* 0x000fea0003800000 */
.L_x_19:
        /* <DEDUP_REMOVED lines=12> */
.L_x_22:


//--------------------- .nv.shared._Z16normalize_kernelPKffffPfi --------------------------
	.section	.nv.shared._Z16normalize_kernelPKffffPfi,"aw",@nobits
	.sectionflags	@""
	.align	16
	.zero		1024


//--------------------- .nv.shared.reserved.0     --------------------------
	.section	.nv.shared.reserved.0,"aw",@nobits
	.weak		__nv_reservedSMEM_offset_0_alias
	.size		__nv_reservedSMEM_offset_0_alias, 0, 64
	.other		__nv_reservedSMEM_offset_0_alias,@"STO_CUDA_RESERVED_SHARED STV_DEFAULT"
__nv_reservedSMEM_offset_0_alias:
	.zero		0
	.zero		64


//--------------------- .nv.shared._Z18partial_sum_kernelPKfiPf --------------------------
	.section	.nv.shared._Z18partial_sum_kernelPKfiPf,"aw",@nobits
	.sectionflags	@""
	.align	16
	.zero		1024


//--------------------- .nv.constant0._Z16normalize_kernelPKffffPfi --------------------------
	.section	.nv.constant0._Z16normalize_kernelPKffffPfi,"a",@progbits
	.sectionflags	@""
	.align	4
.nv.constant0._Z16normalize_kernelPKffffPfi:
	.zero		932


//--------------------- .nv.constant0._Z18partial_sum_kernelPKfiPf --------------------------
	.section	.nv.constant0._Z18partial_sum_kernelPKfiPf,"a",@progbits
	.sectionflags	@""
	.align	4
.nv.constant0._Z18partial_sum_kernelPKfiPf:
	.zero		920


//--------------------- SYMBOLS --------------------------

	.type		.nv.reservedSmem.offset0,@object
	.size		.nv.reservedSmem.offset0,0x4
	.type		.nv.reservedSmem.cap,@object
	.size		.nv.reservedSmem.cap,0x4
